//
// Generated by NVIDIA NVVM Compiler
//
// Compiler Build ID: CL-36424714
// Cuda compilation tools, release 13.0, V13.0.88
// Based on NVVM 20.0.0
//

.version 9.0
.target sm_100
.address_size 64

	// .globl	_Z14functionKernelPfS_

.visible .entry _Z14functionKernelPfS_(
	.param .u64 .ptr .align 1 _Z14functionKernelPfS__param_0,
	.param .u64 .ptr .align 1 _Z14functionKernelPfS__param_1
)
{
	.reg .b32 	%r<5>;
	.reg .b32 	%f<5>;
	.reg .b64 	%rd<8>;
	.reg .b64 	%fd<4>;

	ld.param.u64 	%rd1, [_Z14functionKernelPfS__param_0];
	ld.param.u64 	%rd2, [_Z14functionKernelPfS__param_1];
	cvta.to.global.u64 	%rd3, %rd2;
	cvta.to.global.u64 	%rd4, %rd1;
	mov.u32 	%r1, %tid.x;
	mov.u32 	%r2, %ctaid.x;
	mov.u32 	%r3, %ntid.x;
	mad.lo.s32 	%r4, %r2, %r3, %r1;
	mul.wide.u32 	%rd5, %r4, 4;
	add.s64 	%rd6, %rd4, %rd5;
	ld.global.f32 	%f1, [%rd6];
	cvt.f64.f32 	%fd1, %f1;
	add.f64 	%fd2, %fd1, 0dC002666666666666;
	div.rn.f64 	%fd3, %fd1, %fd2;
	cvt.rn.f32.f64 	%f2, %fd3;
	mul.f32 	%f3, %f2, %f2;
	mul.f32 	%f4, %f3, %f2;
	add.s64 	%rd7, %rd3, %rd5;
	st.global.f32 	[%rd7], %f4;
	ret;

}


// ===== COMPILED SASS (sm_100) =====

	.target	sm_100

	.elftype	@"ET_EXEC"


//--------------------- .note.nv.tkinfo           --------------------------
	.section	.note.nv.tkinfo,"",@"SHT_NOTE"
	.sectionflags	@"SHF_NOTE_NV_TKINFO"
	.tkinfo
        /*0018*/ 	.word	0x00000002
        /*0030*/ 	.string	""
        /*0030*/ 	.string	"ptxas"
        /*0030*/ 	.string	"Cuda compilation tools, release 13.0, V13.0.88"
        /*0030*/ 	.string	"Build cuda_13.0.r13.0/compiler.36424714_0"
        /*0030*/ 	.string	"-arch sm_100 -m 64 "



//--------------------- .note.nv.cuinfo           --------------------------
	.section	.note.nv.cuinfo,"",@"SHT_NOTE"
	.sectionflags	@"SHF_NOTE_NV_CUINFO"
        /*0018*/ 	.short	0x0002
        /*001a*/ 	.short	0x0064
        /*001c*/ 	.short	0x0082
	.zero		2


//--------------------- .nv.info                  --------------------------
	.section	.nv.info,"",@"SHT_CUDA_INFO"
	.align	4


	//----- nvinfo : EIATTR_REGCOUNT
	.align		4
        /*0000*/ 	.byte	0x04, 0x2f
        /*0002*/ 	.short	(.L_1 - .L_0)
	.align		4
.L_0:
        /*0004*/ 	.word	index@(_Z14functionKernelPfS_)
        /*0008*/ 	.word	0x00000019


	//----- nvinfo : EIATTR_FRAME_SIZE
	.align		4
.L_1:
        /*000c*/ 	.byte	0x04, 0x11
        /*000e*/ 	.short	(.L_3 - .L_2)
	.align		4
.L_2:
        /*0010*/ 	.word	index@($__internal_0_$__cuda_sm20_div_rn_f64_full)
        /*0014*/ 	.word	0x00000000


	//----- nvinfo : EIATTR_FRAME_SIZE
	.align		4
.L_3:
        /*0018*/ 	.byte	0x04, 0x11
        /*001a*/ 	.short	(.L_5 - .L_4)
	.align		4
.L_4:
        /*001c*/ 	.word	index@(_Z14functionKernelPfS_)
        /*0020*/ 	.word	0x00000000


	//----- nvinfo : EIATTR_MIN_STACK_SIZE
	.align		4
.L_5:
        /*0024*/ 	.byte	0x04, 0x12
        /*0026*/ 	.short	(.L_7 - .L_6)
	.align		4
.L_6:
        /*0028*/ 	.word	index@(_Z14functionKernelPfS_)
        /*002c*/ 	.word	0x00000000
.L_7:


//--------------------- .nv.compat                --------------------------
	.section	.nv.compat,"",@"SHT_CUDA_COMPAT_INFO"
	.align	4
        /*0000*/ 	.byte	0x02, 0x09, 0x00, 0x00, 0x02, 0x02, 0x01, 0x00, 0x02, 0x05, 0x05, 0x00, 0x03, 0x07, 0x01, 0x01
        /*0010*/ 	.byte	0x02, 0x03, 0x00, 0x00, 0x02, 0x06, 0x01, 0x00, 0x04, 0x0b, 0x08, 0x00, 0x01, 0x00, 0x00, 0x00
        /*0020*/ 	.byte	0x00, 0x00, 0x00, 0x00


//--------------------- .nv.info._Z14functionKernelPfS_ --------------------------
	.section	.nv.info._Z14functionKernelPfS_,"",@"SHT_CUDA_INFO"
	.sectionflags	@""
	.align	4


	//----- nvinfo : EIATTR_CUDA_API_VERSION
	.align		4
        /*0000*/ 	.byte	0x04, 0x37
        /*0002*/ 	.short	(.L_9 - .L_8)
.L_8:
        /*0004*/ 	.word	0x00000082


	//----- nvinfo : EIATTR_KPARAM_INFO
	.align		4
.L_9:
        /*0008*/ 	.byte	0x04, 0x17
        /*000a*/ 	.short	(.L_11 - .L_10)
.L_10:
        /*000c*/ 	.word	0x00000000
        /*0010*/ 	.short	0x0001
        /*0012*/ 	.short	0x0008
        /*0014*/ 	.byte	0x00, 0xf5, 0x21, 0x00


	//----- nvinfo : EIATTR_KPARAM_INFO
	.align		4
.L_11:
        /*0018*/ 	.byte	0x04, 0x17
        /*001a*/ 	.short	(.L_13 - .L_12)
.L_12:
        /*001c*/ 	.word	0x00000000
        /*0020*/ 	.short	0x0000
        /*0022*/ 	.short	0x0000
        /*0024*/ 	.byte	0x00, 0xf5, 0x21, 0x00


	//----- nvinfo : EIATTR_SPARSE_MMA_MASK
	.align		4
.L_13:
        /*0028*/ 	.byte	0x03, 0x50
        /*002a*/ 	.short	0x0000


	//----- nvinfo : EIATTR_MAXREG_COUNT
	.align		4
        /*002c*/ 	.byte	0x03, 0x1b
        /*002e*/ 	.short	0x00ff


	//----- nvinfo : EIATTR_MERCURY_ISA_VERSION
	.align		4
        /*0030*/ 	.byte	0x03, 0x5f
        /*0032*/ 	.short	0x0101


	//----- nvinfo : EIATTR_VRC_CTA_INIT_COUNT
	.align		4
        /*0034*/ 	.byte	0x02, 0x4a
	.zero		1
	.zero		1


	//----- nvinfo : EIATTR_EXIT_INSTR_OFFSETS
	.align		4
        /*0038*/ 	.byte	0x04, 0x1c
        /*003a*/ 	.short	(.L_15 - .L_14)


	//   ....[0]....
.L_14:
        /*003c*/ 	.word	0x00000250


	//----- nvinfo : EIATTR_CRS_STACK_SIZE
	.align		4
.L_15:
        /*0040*/ 	.byte	0x04, 0x1e
        /*0042*/ 	.short	(.L_17 - .L_16)
.L_16:
        /*0044*/ 	.word	0x00000000


	//----- nvinfo : EIATTR_CBANK_PARAM_SIZE
	.align		4
.L_17:
        /*0048*/ 	.byte	0x03, 0x19
        /*004a*/ 	.short	0x0010


	//----- nvinfo : EIATTR_PARAM_CBANK
	.align		4
        /*004c*/ 	.byte	0x04, 0x0a
        /*004e*/ 	.short	(.L_19 - .L_18)
	.align		4
.L_18:
        /*0050*/ 	.word	index@(.nv.constant0._Z14functionKernelPfS_)
        /*0054*/ 	.short	0x0380
        /*0056*/ 	.short	0x0010


	//----- nvinfo : EIATTR_SW_WAR
	.align		4
.L_19:
        /*0058*/ 	.byte	0x04, 0x36
        /*005a*/ 	.short	(.L_21 - .L_20)
.L_20:
        /*005c*/ 	.word	0x00000008
.L_21:


//--------------------- .nv.callgraph             --------------------------
	.section	.nv.callgraph,"",@"SHT_CUDA_CALLGRAPH"
	.align	4
	.sectionentsize	8
	.align		4
        /*0000*/ 	.word	0x00000000
	.align		4
        /*0004*/ 	.word	0xffffffff
	.align		4
        /*0008*/ 	.word	0x00000000
	.align		4
        /*000c*/ 	.word	0xfffffffe
	.align		4
        /*0010*/ 	.word	0x00000000
	.align		4
        /*0014*/ 	.word	0xfffffffd
	.align		4
        /*0018*/ 	.word	0x00000000
	.align		4
        /*001c*/ 	.word	0xfffffffc


//--------------------- .text._Z14functionKernelPfS_ --------------------------
	.section	.text._Z14functionKernelPfS_,"ax",@progbits
	.align	128
        .global         _Z14functionKernelPfS_
        .type           _Z14functionKernelPfS_,@function
        .size           _Z14functionKernelPfS_,(.L_x_8 - _Z14functionKernelPfS_)
        .other          _Z14functionKernelPfS_,@"STO_CUDA_ENTRY STV_DEFAULT"
_Z14functionKernelPfS_:
.text._Z14functionKernelPfS_:
[----:B------:R-:W-:Y:S01]  /*0000*/  LDC R1, c[0x0][0x37c] ;  /* 0x0000df00ff017b82 */ /* 0x000fe20000000800 */
[----:B------:R-:W0:Y:S07]  /*0010*/  S2R R0, SR_TID.X ;  /* 0x0000000000007919 */ /* 0x000e2e0000002100 */
[----:B------:R-:W0:Y:S01]  /*0020*/  S2UR UR6, SR_CTAID.X ;  /* 0x00000000000679c3 */ /* 0x000e220000002500 */
[----:B------:R-:W1:Y:S07]  /*0030*/  LDCU.64 UR4, c[0x0][0x358] ;  /* 0x00006b00ff0477ac */ /* 0x000e6e0008000a00 */
[----:B------:R-:W0:Y:S08]  /*0040*/  LDC R5, c[0x0][0x360] ;  /* 0x0000d800ff057b82 */ /* 0x000e300000000800 */
[----:B------:R-:W2:Y:S01]  /*0050*/  LDC.64 R2, c[0x0][0x380] ;  /* 0x0000e000ff027b82 */ /* 0x000ea20000000a00 */
[----:B0-----:R-:W-:-:S04]  /*0060*/  IMAD R0, R5, UR6, R0 ;  /* 0x0000000605007c24 */ /* 0x001fc8000f8e0200 */
[----:B--2---:R-:W-:-:S05]  /*0070*/  IMAD.WIDE.U32 R2, R0, 0x4, R2 ;  /* 0x0000000400027825 */ /* 0x004fca00078e0002 */
[----:B-1----:R-:W2:Y:S01]  /*0080*/  LDG.E R6, desc[UR4][R2.64] ;  /* 0x0000000402067981 */ /* 0x002ea2000c1e1900 */
[----:B------:R-:W-:Y:S01]  /*0090*/  UMOV UR6, 0x66666666 ;  /* 0x6666666600067882 */ /* 0x000fe20000000000 */
[----:B------:R-:W-:Y:S01]  /*00a0*/  UMOV UR7, 0x40026666 ;  /* 0x4002666600077882 */ /* 0x000fe20000000000 */
[----:B------:R-:W-:Y:S01]  /*00b0*/  IMAD.MOV.U32 R8, RZ, RZ, 0x1 ;  /* 0x00000001ff087424 */ /* 0x000fe200078e00ff */
[----:B------:R-:W-:Y:S01]  /*00c0*/  BSSY.RECONVERGENT B0, `(.L_x_0) ;  /* 0x0000012000007945 */ /* 0x000fe20003800200 */
[----:B--2---:R-:W0:Y:S02]  /*00d0*/  F2F.F64.F32 R6, R6 ;  /* 0x0000000600067310 */ /* 0x004e240000201800 */
[----:B0-----:R-:W-:Y:S01]  /*00e0*/  DADD R4, R6, -UR6 ;  /* 0x8000000606047e29 */ /* 0x001fe20008000000 */
[----:B------:R-:W-:-:S05]  /*00f0*/  FSETP.GEU.AND P1, PT, |R7|, 6.5827683646048100446e-37, PT ;  /* 0x036000000700780b */ /* 0x000fca0003f2e200 */
[----:B------:R-:W0:Y:S02]  /*0100*/  MUFU.RCP64H R9, R5 ;  /* 0x0000000500097308 */ /* 0x000e240000001800 */
[----:B0-----:R-:W-:-:S08]  /*0110*/  DFMA R10, -R4, R8, 1 ;  /* 0x3ff00000040a742b */ /* 0x001fd00000000108 */
[----:B------:R-:W-:-:S08]  /*0120*/  DFMA R10, R10, R10, R10 ;  /* 0x0000000a0a0a722b */ /* 0x000fd0000000000a */
[----:B------:R-:W-:-:S08]  /*0130*/  DFMA R10, R8, R10, R8 ;  /* 0x0000000a080a722b */ /* 0x000fd00000000008 */
[----:B------:R-:W-:-:S08]  /*0140*/  DFMA R8, -R4, R10, 1 ;  /* 0x3ff000000408742b */ /* 0x000fd0000000010a */
[----:B------:R-:W-:-:S08]  /*0150*/  DFMA R8, R10, R8, R10 ;  /* 0x000000080a08722b */ /* 0x000fd0000000000a */
[----:B------:R-:W-:-:S08]  /*0160*/  DMUL R2, R6, R8 ;  /* 0x0000000806027228 */ /* 0x000fd00000000000 */
[----:B------:R-:W-:-:S08]  /*0170*/  DFMA R10, -R4, R2, R6 ;  /* 0x00000002040a722b */ /* 0x000fd00000000106 */
[----:B------:R-:W-:-:S10]  /*0180*/  DFMA R2, R8, R10, R2 ;  /* 0x0000000a0802722b */ /* 0x000fd40000000002 */
[----:B------:R-:W-:-:S05]  /*0190*/  FFMA R8, RZ, R5, R3 ;  /* 0x00000005ff087223 */ /* 0x000fca0000000003 */
[----:B------:R-:W-:-:S13]  /*01a0*/  FSETP.GT.AND P0, PT, |R8|, 1.469367938527859385e-39, PT ;  /* 0x001000000800780b */ /* 0x000fda0003f04200 */
[----:B------:R-:W-:Y:S05]  /*01b0*/  @P0 BRA P1, `(.L_x_1) ;  /* 0x0000000000080947 */ /* 0x000fea0000800000 */
[----:B------:R-:W-:-:S07]  /*01c0*/  MOV R10, 0x1e0 ;  /* 0x000001e0000a7802 */ /* 0x000fce0000000f00 */
[----:B------:R-:W-:Y:S05]  /*01d0*/  CALL.REL.NOINC `($__internal_0_$__cuda_sm20_div_rn_f64_full) ;  /* 0x0000000000207944 */ /* 0x000fea0003c00000 */
.L_x_1:
[----:B------:R-:W-:Y:S05]  /*01e0*/  BSYNC.RECONVERGENT B0 ;  /* 0x0000000000007941 */ /* 0x000fea0003800200 */
.L_x_0:
[----:B------:R-:W0:Y:S01]  /*01f0*/  LDC.64 R4, c[0x0][0x388] ;  /* 0x0000e200ff047b82 */ /* 0x000e220000000a00 */
[----:B------:R-:W1:Y:S02]  /*0200*/  F2F.F32.F64 R2, R2 ;  /* 0x0000000200027310 */ /* 0x000e640000301000 */
[----:B-1----:R-:W-:-:S04]  /*0210*/  FMUL R7, R2, R2 ;  /* 0x0000000202077220 */ /* 0x002fc80000400000 */
[----:B------:R-:W-:Y:S01]  /*0220*/  FMUL R7, R2, R7 ;  /* 0x0000000702077220 */ /* 0x000fe20000400000 */
[----:B0-----:R-:W-:-:S05]  /*0230*/  IMAD.WIDE.U32 R4, R0, 0x4, R4 ;  /* 0x0000000400047825 */ /* 0x001fca00078e0004 */
[----:B------:R-:W-:Y:S01]  /*0240*/  STG.E desc[UR4][R4.64], R7 ;  /* 0x0000000704007986 */ /* 0x000fe2000c101904 */
[----:B------:R-:W-:Y:S05]  /*0250*/  EXIT ;  /* 0x000000000000794d */ /* 0x000fea0003800000 */
        .weak           $__internal_0_$__cuda_sm20_div_rn_f64_full
        .type           $__internal_0_$__cuda_sm20_div_rn_f64_full,@function
        .size           $__internal_0_$__cuda_sm20_div_rn_f64_full,(.L_x_8 - $__internal_0_$__cuda_sm20_div_rn_f64_full)
$__internal_0_$__cuda_sm20_div_rn_f64_full:
[C---:B------:R-:W-:Y:S01]  /*0260*/  FSETP.GEU.AND P0, PT, |R5|.reuse, 1.469367938527859385e-39, PT ;  /* 0x001000000500780b */ /* 0x040fe20003f0e200 */
[----:B------:R-:W-:Y:S01]  /*0270*/  IMAD.MOV.U32 R16, RZ, RZ, 0x1 ;  /* 0x00000001ff107424 */ /* 0x000fe200078e00ff */
[----:B------:R-:W-:Y:S01]  /*0280*/  LOP3.LUT R2, R5, 0x800fffff, RZ, 0xc0, !PT ;  /* 0x800fffff05027812 */ /* 0x000fe200078ec0ff */
[----:B------:R-:W-:Y:S01]  /*0290*/  BSSY.RECONVERGENT B1, `(.L_x_2) ;  /* 0x0000055000017945 */ /* 0x000fe20003800200 */
[C---:B------:R-:W-:Y:S02]  /*02a0*/  FSETP.GEU.AND P2, PT, |R7|.reuse, 1.469367938527859385e-39, PT ;  /* 0x001000000700780b */ /* 0x040fe40003f4e200 */
[----:B------:R-:W-:Y:S01]  /*02b0*/  LOP3.LUT R3, R2, 0x3ff00000, RZ, 0xfc, !PT ;  /* 0x3ff0000002037812 */ /* 0x000fe200078efcff */
[----:B------:R-:W-:Y:S01]  /*02c0*/  IMAD.MOV.U32 R2, RZ, RZ, R4 ;  /* 0x000000ffff027224 */ /* 0x000fe200078e0004 */
[----:B------:R-:W-:Y:S02]  /*02d0*/  LOP3.LUT R11, R7, 0x7ff00000, RZ, 0xc0, !PT ;  /* 0x7ff00000070b7812 */ /* 0x000fe400078ec0ff */
[----:B------:R-:W-:-:S03]  /*02e0*/  LOP3.LUT R14, R5, 0x7ff00000, RZ, 0xc0, !PT ;  /* 0x7ff00000050e7812 */ /* 0x000fc600078ec0ff */
[----:B------:R-:W-:Y:S01]  /*02f0*/  @!P0 DMUL R2, R4, 8.98846567431157953865e+307 ;  /* 0x7fe0000004028828 */ /* 0x000fe20000000000 */
[----:B------:R-:W-:-:S03]  /*0300*/  ISETP.GE.U32.AND P1, PT, R11, R14, PT ;  /* 0x0000000e0b00720c */ /* 0x000fc60003f26070 */
[----:B------:R-:W-:Y:S01]  /*0310*/  @!P2 LOP3.LUT R12, R5, 0x7ff00000, RZ, 0xc0, !PT ;  /* 0x7ff00000050ca812 */ /* 0x000fe200078ec0ff */
[----:B------:R-:W-:Y:S01]  /*0320*/  @!P2 IMAD.MOV.U32 R18, RZ, RZ, RZ ;  /* 0x000000ffff12a224 */ /* 0x000fe200078e00ff */
[----:B------:R-:W0:Y:S02]  /*0330*/  MUFU.RCP64H R17, R3 ;  /* 0x0000000300117308 */ /* 0x000e240000001800 */
[----:B------:R-:W-:Y:S01]  /*0340*/  @!P2 ISETP.GE.U32.AND P3, PT, R11, R12, PT ;  /* 0x0000000c0b00a20c */ /* 0x000fe20003f66070 */
[----:B------:R-:W-:-:S05]  /*0350*/  IMAD.MOV.U32 R12, RZ, RZ, 0x1ca00000 ;  /* 0x1ca00000ff0c7424 */ /* 0x000fca00078e00ff */
[----:B------:R-:W-:-:S04]  /*0360*/  @!P2 SEL R13, R12, 0x63400000, !P3 ;  /* 0x634000000c0da807 */ /* 0x000fc80005800000 */
[----:B------:R-:W-:-:S04]  /*0370*/  @!P2 LOP3.LUT R13, R13, 0x80000000, R7, 0xf8, !PT ;  /* 0x800000000d0da812 */ /* 0x000fc800078ef807 */
[----:B------:R-:W-:Y:S01]  /*0380*/  @!P2 LOP3.LUT R19, R13, 0x100000, RZ, 0xfc, !PT ;  /* 0x001000000d13a812 */ /* 0x000fe200078efcff */
[----:B0-----:R-:W-:-:S08]  /*0390*/  DFMA R8, R16, -R2, 1 ;  /* 0x3ff000001008742b */ /* 0x001fd00000000802 */
[----:B------:R-:W-:-:S08]  /*03a0*/  DFMA R8, R8, R8, R8 ;  /* 0x000000080808722b */ /* 0x000fd00000000008 */
[----:B------:R-:W-:Y:S01]  /*03b0*/  DFMA R16, R16, R8, R16 ;  /* 0x000000081010722b */ /* 0x000fe20000000010 */
[----:B------:R-:W-:Y:S01]  /*03c0*/  SEL R9, R12, 0x63400000, !P1 ;  /* 0x634000000c097807 */ /* 0x000fe20004800000 */
[----:B------:R-:W-:-:S03]  /*03d0*/  IMAD.MOV.U32 R8, RZ, RZ, R6 ;  /* 0x000000ffff087224 */ /* 0x000fc600078e0006 */
[----:B------:R-:W-:-:S03]  /*03e0*/  LOP3.LUT R9, R9, 0x800fffff, R7, 0xf8, !PT ;  /* 0x800fffff09097812 */ /* 0x000fc600078ef807 */
[----:B------:R-:W-:-:S03]  /*03f0*/  DFMA R20, R16, -R2, 1 ;  /* 0x3ff000001014742b */ /* 0x000fc60000000802 */
[----:B------:R-:W-:-:S05]  /*0400*/  @!P2 DFMA R8, R8, 2, -R18 ;  /* 0x400000000808a82b */ /* 0x000fca0000000812 */
[----:B------:R-:W-:Y:S01]  /*0410*/  DFMA R16, R16, R20, R16 ;  /* 0x000000141010722b */ /* 0x000fe20000000010 */
[----:B------:R-:W-:Y:S02]  /*0420*/  IMAD.MOV.U32 R21, RZ, RZ, R11 ;  /* 0x000000ffff157224 */ /* 0x000fe400078e000b */
[----:B------:R-:W-:Y:S01]  /*0430*/  IMAD.MOV.U32 R20, RZ, RZ, R14 ;  /* 0x000000ffff147224 */ /* 0x000fe200078e000e */
[----:B------:R-:W-:Y:S02]  /*0440*/  @!P0 LOP3.LUT R20, R3, 0x7ff00000, RZ, 0xc0, !PT ;  /* 0x7ff0000003148812 */ /* 0x000fe400078ec0ff */
[----:B------:R-:W-:Y:S02]  /*0450*/  @!P2 LOP3.LUT R21, R9, 0x7ff00000, RZ, 0xc0, !PT ;  /* 0x7ff000000915a812 */ /* 0x000fe400078ec0ff */
[----:B------:R-:W-:Y:S01]  /*0460*/  DMUL R18, R16, R8 ;  /* 0x0000000810127228 */ /* 0x000fe20000000000 */
[----:B------:R-:W-:Y:S02]  /*0470*/  VIADD R22, R20, 0xffffffff ;  /* 0xffffffff14167836 */ /* 0x000fe40000000000 */
[----:B------:R-:W-:-:S05]  /*0480*/  VIADD R13, R21, 0xffffffff ;  /* 0xffffffff150d7836 */ /* 0x000fca0000000000 */
[----:B------:R-:W-:Y:S01]  /*0490*/  DFMA R14, R18, -R2, R8 ;  /* 0x80000002120e722b */ /* 0x000fe20000000008 */
[----:B------:R-:W-:-:S04]  /*04a0*/  ISETP.GT.U32.AND P0, PT, R13, 0x7feffffe, PT ;  /* 0x7feffffe0d00780c */ /* 0x000fc80003f04070 */
[----:B------:R-:W-:-:S03]  /*04b0*/  ISETP.GT.U32.OR P0, PT, R22, 0x7feffffe, P0 ;  /* 0x7feffffe1600780c */ /* 0x000fc60000704470 */
[----:B------:R-:W-:-:S10]  /*04c0*/  DFMA R14, R16, R14, R18 ;  /* 0x0000000e100e722b */ /* 0x000fd40000000012 */
[----:B------:R-:W-:Y:S05]  /*04d0*/  @P0 BRA `(.L_x_3) ;  /* 0x00000000006c0947 */ /* 0x000fea0003800000 */
[----:B------:R-:W-:-:S04]  /*04e0*/  LOP3.LUT R16, R5, 0x7ff00000, RZ, 0xc0, !PT ;  /* 0x7ff0000005107812 */ /* 0x000fc800078ec0ff */
[CC--:B------:R-:W-:Y:S02]  /*04f0*/  VIADDMNMX R6, R11.reuse, -R16.reuse, 0xb9600000, !PT ;  /* 0xb96000000b067446 */ /* 0x0c0fe40007800910 */
[----:B------:R-:W-:Y:S02]  /*0500*/  ISETP.GE.U32.AND P0, PT, R11, R16, PT ;  /* 0x000000100b00720c */ /* 0x000fe40003f06070 */
[----:B------:R-:W-:Y:S02]  /*0510*/  VIMNMX R6, PT, PT, R6, 0x46a00000, PT ;  /* 0x46a0000006067848 */ /* 0x000fe40003fe0100 */
[----:B------:R-:W-:-:S05]  /*0520*/  SEL R11, R12, 0x63400000, !P0 ;  /* 0x634000000c0b7807 */ /* 0x000fca0004000000 */
[----:B------:R-:W-:Y:S02]  /*0530*/  IMAD.IADD R11, R6, 0x1, -R11 ;  /* 0x00000001060b7824 */ /* 0x000fe400078e0a0b */
[----:B------:R-:W-:Y:S02]  /*0540*/  IMAD.MOV.U32 R6, RZ, RZ, RZ ;  /* 0x000000ffff067224 */ /* 0x000fe400078e00ff */
[----:B------:R-:W-:-:S06]  /*0550*/  VIADD R7, R11, 0x7fe00000 ;  /* 0x7fe000000b077836 */ /* 0x000fcc0000000000 */
[----:B------:R-:W-:-:S10]  /*0560*/  DMUL R12, R14, R6 ;  /* 0x000000060e0c7228 */ /* 0x000fd40000000000 */
[----:B------:R-:W-:-:S13]  /*0570*/  FSETP.GTU.AND P0, PT, |R13|, 1.469367938527859385e-39, PT ;  /* 0x001000000d00780b */ /* 0x000fda0003f0c200 */
[----:B------:R-:W-:Y:S05]  /*0580*/  @P0 BRA `(.L_x_4) ;  /* 0x0000000000940947 */ /* 0x000fea0003800000 */
[----:B------:R-:W-:Y:S01]  /*0590*/  DFMA R2, R14, -R2, R8 ;  /* 0x800000020e02722b */ /* 0x000fe20000000008 */
[----:B------:R-:W-:-:S09]  /*05a0*/  IMAD.MOV.U32 R6, RZ, RZ, RZ ;  /* 0x000000ffff067224 */ /* 0x000fd200078e00ff */
[C---:B------:R-:W-:Y:S02]  /*05b0*/  FSETP.NEU.AND P0, PT, R3.reuse, RZ, PT ;  /* 0x000000ff0300720b */ /* 0x040fe40003f0d000 */
[----:B------:R-:W-:-:S04]  /*05c0*/  LOP3.LUT R5, R3, 0x80000000, R5, 0x48, !PT ;  /* 0x8000000003057812 */ /* 0x000fc800078e4805 */
[----:B------:R-:W-:-:S07]  /*05d0*/  LOP3.LUT R7, R5, R7, RZ, 0xfc, !PT ;  /* 0x0000000705077212 */ /* 0x000fce00078efcff */
[----:B------:R-:W-:Y:S05]  /*05e0*/  @!P0 BRA `(.L_x_4) ;  /* 0x00000000007c8947 */ /* 0x000fea0003800000 */
[----:B------:R-:W-:Y:S01]  /*05f0*/  IMAD.MOV R3, RZ, RZ, -R11 ;  /* 0x000000ffff037224 */ /* 0x000fe200078e0a0b */
[----:B------:R-:W-:Y:S01]  /*0600*/  DMUL.RP R6, R14, R6 ;  /* 0x000000060e067228 */ /* 0x000fe20000008000 */
[----:B------:R-:W-:Y:S01]  /*0610*/  IMAD.MOV.U32 R2, RZ, RZ, RZ ;  /* 0x000000ffff027224 */ /* 0x000fe200078e00ff */
[----:B------:R-:W-:-:S05]  /*0620*/  IADD3 R11, PT, PT, -R11, -0x43300000, RZ ;  /* 0xbcd000000b0b7810 */ /* 0x000fca0007ffe1ff */
[----:B------:R-:W-:-:S03]  /*0630*/  DFMA R2, R12, -R2, R14 ;  /* 0x800000020c02722b */ /* 0x000fc6000000000e */
[----:B------:R-:W-:-:S07]  /*0640*/  LOP3.LUT R5, R7, R5, RZ, 0x3c, !PT ;  /* 0x0000000507057212 */ /* 0x000fce00078e3cff */
[----:B------:R-:W-:-:S04]  /*0650*/  FSETP.NEU.AND P0, PT, |R3|, R11, PT ;  /* 0x0000000b0300720b */ /* 0x000fc80003f0d200 */
[----:B------:R-:W-:Y:S02]  /*0660*/  FSEL R12, R6, R12, !P0 ;  /* 0x0000000c060c7208 */ /* 0x000fe40004000000 */
[----:B------:R-:W-:Y:S01]  /*0670*/  FSEL R13, R5, R13, !P0 ;  /* 0x0000000d050d7208 */ /* 0x000fe20004000000 */
[----:B------:R-:W-:Y:S06]  /*0680*/  BRA `(.L_x_4) ;  /* 0x0000000000547947 */ /* 0x000fec0003800000 */
.L_x_3:
[----:B------:R-:W-:-:S14]  /*0690*/  DSETP.NAN.AND P0, PT, R6, R6, PT ;  /* 0x000000060600722a */ /* 0x000fdc0003f08000 */
[----:B------:R-:W-:Y:S05]  /*06a0*/  @P0 BRA `(.L_x_5) ;  /* 0x0000000000440947 */ /* 0x000fea0003800000 */
[----:B------:R-:W-:-:S14]  /*06b0*/  DSETP.NAN.AND P0, PT, R4, R4, PT ;  /* 0x000000040400722a */ /* 0x000fdc0003f08000 */
[----:B------:R-:W-:Y:S05]  /*06c0*/  @P0 BRA `(.L_x_6) ;  /* 0x0000000000300947 */ /* 0x000fea0003800000 */
[----:B------:R-:W-:Y:S01]  /*06d0*/  ISETP.NE.AND P0, PT, R21, R20, PT ;  /* 0x000000141500720c */ /* 0x000fe20003f05270 */
[----:B------:R-:W-:Y:S02]  /*06e0*/  IMAD.MOV.U32 R12, RZ, RZ, 0x0 ;  /* 0x00000000ff0c7424 */ /* 0x000fe400078e00ff */
[----:B------:R-:W-:-:S10]  /*06f0*/  IMAD.MOV.U32 R13, RZ, RZ, -0x80000 ;  /* 0xfff80000ff0d7424 */ /* 0x000fd400078e00ff */
[----:B------:R-:W-:Y:S05]  /*0700*/  @!P0 BRA `(.L_x_4) ;  /* 0x0000000000348947 */ /* 0x000fea0003800000 */
[----:B------:R-:W-:Y:S02]  /*0710*/  ISETP.NE.AND P0, PT, R21, 0x7ff00000, PT ;  /* 0x7ff000001500780c */ /* 0x000fe40003f05270 */
[----:B------:R-:W-:Y:S02]  /*0720*/  LOP3.LUT R13, R7, 0x80000000, R5, 0x48, !PT ;  /* 0x80000000070d7812 */ /* 0x000fe400078e4805 */
[----:B------:R-:W-:-:S13]  /*0730*/  ISETP.EQ.OR P0, PT, R20, RZ, !P0 ;  /* 0x000000ff1400720c */ /* 0x000fda0004702670 */
[----:B------:R-:W-:Y:S01]  /*0740*/  @P0 LOP3.LUT R2, R13, 0x7ff00000, RZ, 0xfc, !PT ;  /* 0x7ff000000d020812 */ /* 0x000fe200078efcff */
[----:B------:R-:W-:Y:S02]  /*0750*/  @!P0 IMAD.MOV.U32 R12, RZ, RZ, RZ ;  /* 0x000000ffff0c8224 */ /* 0x000fe400078e00ff */
[----:B------:R-:W-:Y:S02]  /*0760*/  @P0 IMAD.MOV.U32 R12, RZ, RZ, RZ ;  /* 0x000000ffff0c0224 */ /* 0x000fe400078e00ff */
[----:B------:R-:W-:Y:S01]  /*0770*/  @P0 IMAD.MOV.U32 R13, RZ, RZ, R2 ;  /* 0x000000ffff0d0224 */ /* 0x000fe200078e0002 */
[----:B------:R-:W-:Y:S06]  /*0780*/  BRA `(.L_x_4) ;  /* 0x0000000000147947 */ /* 0x000fec0003800000 */
.L_x_6:
[----:B------:R-:W-:Y:S01]  /*0790*/  LOP3.LUT R13, R5, 0x80000, RZ, 0xfc, !PT ;  /* 0x00080000050d7812 */ /* 0x000fe200078efcff */
[----:B------:R-:W-:Y:S01]  /*07a0*/  IMAD.MOV.U32 R12, RZ, RZ, R4 ;  /* 0x000000ffff0c7224 */ /* 0x000fe200078e0004 */
[----:B------:R-:W-:Y:S06]  /*07b0*/  BRA `(.L_x_4) ;  /* 0x0000000000087947 */ /* 0x000fec0003800000 */
.L_x_5:
[----:B------:R-:W-:Y:S01]  /*07c0*/  LOP3.LUT R13, R7, 0x80000, RZ, 0xfc, !PT ;  /* 0x00080000070d7812 */ /* 0x000fe200078efcff */
[----:B------:R-:W-:-:S07]  /*07d0*/  IMAD.MOV.U32 R12, RZ, RZ, R6 ;  /* 0x000000ffff0c7224 */ /* 0x000fce00078e0006 */
.L_x_4:
[----:B------:R-:W-:Y:S05]  /*07e0*/  BSYNC.RECONVERGENT B1 ;  /* 0x0000000000017941 */ /* 0x000fea0003800200 */
.L_x_2:
[----:B------:R-:W-:Y:S02]  /*07f0*/  IMAD.MOV.U32 R11, RZ, RZ, 0x0 ;  /* 0x00000000ff0b7424 */ /* 0x000fe400078e00ff */
[----:B------:R-:W-:Y:S02]  /*0800*/  IMAD.MOV.U32 R2, RZ, RZ, R12 ;  /* 0x000000ffff027224 */ /* 0x000fe400078e000c */
[----:B------:R-:W-:Y:S01]  /*0810*/  IMAD.MOV.U32 R3, RZ, RZ, R13 ;  /* 0x000000ffff037224 */ /* 0x000fe200078e000d */
[----:B------:R-:W-:Y:S06]  /*0820*/  RET.REL.NODEC R10 `(_Z14functionKernelPfS_) ;  /* 0xfffffff40af47950 */ /* 0x000fec0003c3ffff */
.L_x_7:
[----:B------:R-:W-:-:S00]  /*0830*/  BRA `(.L_x_7) ;  /* 0xfffffffc00fc7947 */ /* 0x000fc0000383ffff */
[----:B------:R-:W-:-:S00]  /*0840*/  NOP ;  /* 0x0000000000007918 */ /* 0x000fc00000000000 */
        /* <DEDUP_REMOVED lines=11> */
.L_x_8:


//--------------------- .nv.shared.reserved.0     --------------------------
	.section	.nv.shared.reserved.0,"aw",@nobits
	.weak		__nv_reservedSMEM_offset_0_alias
	.size		__nv_reservedSMEM_offset_0_alias, 0, 64
	.other		__nv_reservedSMEM_offset_0_alias,@"STO_CUDA_RESERVED_SHARED STV_DEFAULT"
__nv_reservedSMEM_offset_0_alias:
	.zero		0
	.zero		64


//--------------------- .nv.constant0._Z14functionKernelPfS_ --------------------------
	.section	.nv.constant0._Z14functionKernelPfS_,"a",@progbits
	.sectionflags	@""
	.align	4
.nv.constant0._Z14functionKernelPfS_:
	.zero		912


//--------------------- SYMBOLS --------------------------

	.type		.nv.reservedSmem.offset0,@object
	.size		.nv.reservedSmem.offset0,0x4
